//
// Generated by NVIDIA NVVM Compiler
//
// Compiler Build ID: CL-36424714
// Cuda compilation tools, release 13.0, V13.0.88
// Based on NVVM 20.0.0
//

.version 9.0
.target sm_100
.address_size 64

	// .globl	_Z13gemm_baselinePfS_S_i
// _ZZ13gemm_baselinePfS_S_iE2As has been demoted
// _ZZ13gemm_baselinePfS_S_iE2Bs has been demoted

.visible .entry _Z13gemm_baselinePfS_S_i(
	.param .u64 .ptr .align 1 _Z13gemm_baselinePfS_S_i_param_0,
	.param .u64 .ptr .align 1 _Z13gemm_baselinePfS_S_i_param_1,
	.param .u64 .ptr .align 1 _Z13gemm_baselinePfS_S_i_param_2,
	.param .u32 _Z13gemm_baselinePfS_S_i_param_3
)
{
	.reg .pred 	%p<3>;
	.reg .b32 	%r<34>;
	.reg .b32 	%f<105>;
	.reg .b64 	%rd<24>;
	// demoted variable
	.shared .align 4 .b8 _ZZ13gemm_baselinePfS_S_iE2As[4096];
	// demoted variable
	.shared .align 4 .b8 _ZZ13gemm_baselinePfS_S_iE2Bs[4096];
	ld.param.u64 	%rd6, [_Z13gemm_baselinePfS_S_i_param_0];
	ld.param.u64 	%rd7, [_Z13gemm_baselinePfS_S_i_param_1];
	ld.param.u64 	%rd8, [_Z13gemm_baselinePfS_S_i_param_2];
	ld.param.u32 	%r15, [_Z13gemm_baselinePfS_S_i_param_3];
	mov.u32 	%r16, %ctaid.y;
	mov.u32 	%r17, %ctaid.x;
	mul.lo.s32 	%r18, %r16, %r15;
	shl.b32 	%r1, %r18, 5;
	shl.b32 	%r2, %r17, 5;
	mov.u32 	%r3, %tid.y;
	mov.u32 	%r4, %tid.x;
	setp.lt.s32 	%p1, %r15, 32;
	mov.f32 	%f104, 0f00000000;
	@%p1 bra 	$L__BB0_3;
	shl.b32 	%r5, %r15, 5;
	mad.lo.s32 	%r20, %r15, %r3, %r4;
	add.s32 	%r21, %r20, %r1;
	shl.b32 	%r22, %r3, 7;
	mov.u32 	%r23, _ZZ13gemm_baselinePfS_S_iE2As;
	add.s32 	%r6, %r23, %r22;
	shl.b32 	%r24, %r4, 2;
	add.s32 	%r7, %r6, %r24;
	add.s32 	%r25, %r20, %r2;
	cvt.u64.u32 	%rd1, %r25;
	mov.u32 	%r26, _ZZ13gemm_baselinePfS_S_iE2Bs;
	add.s32 	%r9, %r26, %r24;
	add.s32 	%r8, %r9, %r22;
	shr.s32 	%r27, %r15, 31;
	shr.u32 	%r28, %r27, 27;
	add.s32 	%r29, %r15, %r28;
	shr.s32 	%r30, %r29, 5;
	neg.s32 	%r33, %r30;
	mul.wide.u32 	%rd9, %r21, 4;
	cvta.to.global.u64 	%rd10, %rd6;
	add.s64 	%rd23, %rd10, %rd9;
	cvta.to.global.u64 	%rd3, %rd7;
	mov.f32 	%f104, 0f00000000;
	mov.b32 	%r32, 0;
$L__BB0_2:
	cvt.s64.s32 	%rd11, %r32;
	ld.global.f32 	%f6, [%rd23];
	st.shared.f32 	[%r7], %f6;
	add.s64 	%rd12, %rd1, %rd11;
	shl.b64 	%rd13, %rd12, 2;
	add.s64 	%rd14, %rd3, %rd13;
	ld.global.f32 	%f7, [%rd14];
	st.shared.f32 	[%r8], %f7;
	bar.sync 	0;
	ld.shared.f32 	%f8, [%r6];
	ld.shared.f32 	%f9, [%r9];
	fma.rn.f32 	%f10, %f8, %f9, %f104;
	ld.shared.f32 	%f11, [%r6+4];
	ld.shared.f32 	%f12, [%r9+128];
	fma.rn.f32 	%f13, %f11, %f12, %f10;
	ld.shared.f32 	%f14, [%r6+8];
	ld.shared.f32 	%f15, [%r9+256];
	fma.rn.f32 	%f16, %f14, %f15, %f13;
	ld.shared.f32 	%f17, [%r6+12];
	ld.shared.f32 	%f18, [%r9+384];
	fma.rn.f32 	%f19, %f17, %f18, %f16;
	ld.shared.f32 	%f20, [%r6+16];
	ld.shared.f32 	%f21, [%r9+512];
	fma.rn.f32 	%f22, %f20, %f21, %f19;
	ld.shared.f32 	%f23, [%r6+20];
	ld.shared.f32 	%f24, [%r9+640];
	fma.rn.f32 	%f25, %f23, %f24, %f22;
	ld.shared.f32 	%f26, [%r6+24];
	ld.shared.f32 	%f27, [%r9+768];
	fma.rn.f32 	%f28, %f26, %f27, %f25;
	ld.shared.f32 	%f29, [%r6+28];
	ld.shared.f32 	%f30, [%r9+896];
	fma.rn.f32 	%f31, %f29, %f30, %f28;
	ld.shared.f32 	%f32, [%r6+32];
	ld.shared.f32 	%f33, [%r9+1024];
	fma.rn.f32 	%f34, %f32, %f33, %f31;
	ld.shared.f32 	%f35, [%r6+36];
	ld.shared.f32 	%f36, [%r9+1152];
	fma.rn.f32 	%f37, %f35, %f36, %f34;
	ld.shared.f32 	%f38, [%r6+40];
	ld.shared.f32 	%f39, [%r9+1280];
	fma.rn.f32 	%f40, %f38, %f39, %f37;
	ld.shared.f32 	%f41, [%r6+44];
	ld.shared.f32 	%f42, [%r9+1408];
	fma.rn.f32 	%f43, %f41, %f42, %f40;
	ld.shared.f32 	%f44, [%r6+48];
	ld.shared.f32 	%f45, [%r9+1536];
	fma.rn.f32 	%f46, %f44, %f45, %f43;
	ld.shared.f32 	%f47, [%r6+52];
	ld.shared.f32 	%f48, [%r9+1664];
	fma.rn.f32 	%f49, %f47, %f48, %f46;
	ld.shared.f32 	%f50, [%r6+56];
	ld.shared.f32 	%f51, [%r9+1792];
	fma.rn.f32 	%f52, %f50, %f51, %f49;
	ld.shared.f32 	%f53, [%r6+60];
	ld.shared.f32 	%f54, [%r9+1920];
	fma.rn.f32 	%f55, %f53, %f54, %f52;
	ld.shared.f32 	%f56, [%r6+64];
	ld.shared.f32 	%f57, [%r9+2048];
	fma.rn.f32 	%f58, %f56, %f57, %f55;
	ld.shared.f32 	%f59, [%r6+68];
	ld.shared.f32 	%f60, [%r9+2176];
	fma.rn.f32 	%f61, %f59, %f60, %f58;
	ld.shared.f32 	%f62, [%r6+72];
	ld.shared.f32 	%f63, [%r9+2304];
	fma.rn.f32 	%f64, %f62, %f63, %f61;
	ld.shared.f32 	%f65, [%r6+76];
	ld.shared.f32 	%f66, [%r9+2432];
	fma.rn.f32 	%f67, %f65, %f66, %f64;
	ld.shared.f32 	%f68, [%r6+80];
	ld.shared.f32 	%f69, [%r9+2560];
	fma.rn.f32 	%f70, %f68, %f69, %f67;
	ld.shared.f32 	%f71, [%r6+84];
	ld.shared.f32 	%f72, [%r9+2688];
	fma.rn.f32 	%f73, %f71, %f72, %f70;
	ld.shared.f32 	%f74, [%r6+88];
	ld.shared.f32 	%f75, [%r9+2816];
	fma.rn.f32 	%f76, %f74, %f75, %f73;
	ld.shared.f32 	%f77, [%r6+92];
	ld.shared.f32 	%f78, [%r9+2944];
	fma.rn.f32 	%f79, %f77, %f78, %f76;
	ld.shared.f32 	%f80, [%r6+96];
	ld.shared.f32 	%f81, [%r9+3072];
	fma.rn.f32 	%f82, %f80, %f81, %f79;
	ld.shared.f32 	%f83, [%r6+100];
	ld.shared.f32 	%f84, [%r9+3200];
	fma.rn.f32 	%f85, %f83, %f84, %f82;
	ld.shared.f32 	%f86, [%r6+104];
	ld.shared.f32 	%f87, [%r9+3328];
	fma.rn.f32 	%f88, %f86, %f87, %f85;
	ld.shared.f32 	%f89, [%r6+108];
	ld.shared.f32 	%f90, [%r9+3456];
	fma.rn.f32 	%f91, %f89, %f90, %f88;
	ld.shared.f32 	%f92, [%r6+112];
	ld.shared.f32 	%f93, [%r9+3584];
	fma.rn.f32 	%f94, %f92, %f93, %f91;
	ld.shared.f32 	%f95, [%r6+116];
	ld.shared.f32 	%f96, [%r9+3712];
	fma.rn.f32 	%f97, %f95, %f96, %f94;
	ld.shared.f32 	%f98, [%r6+120];
	ld.shared.f32 	%f99, [%r9+3840];
	fma.rn.f32 	%f100, %f98, %f99, %f97;
	ld.shared.f32 	%f101, [%r6+124];
	ld.shared.f32 	%f102, [%r9+3968];
	fma.rn.f32 	%f104, %f101, %f102, %f100;
	bar.sync 	0;
	add.s32 	%r33, %r33, 1;
	setp.ne.s32 	%p2, %r33, 0;
	add.s64 	%rd23, %rd23, 128;
	add.s32 	%r32, %r32, %r5;
	@%p2 bra 	$L__BB0_2;
$L__BB0_3:
	cvta.to.global.u64 	%rd15, %rd8;
	mad.lo.s32 	%r31, %r15, %r3, %r4;
	cvt.s64.s32 	%rd16, %r31;
	cvt.u64.u32 	%rd17, %r2;
	cvt.s64.s32 	%rd18, %r1;
	add.s64 	%rd19, %rd18, %rd17;
	add.s64 	%rd20, %rd19, %rd16;
	shl.b64 	%rd21, %rd20, 2;
	add.s64 	%rd22, %rd15, %rd21;
	st.global.f32 	[%rd22], %f104;
	ret;

}


// ===== COMPILED SASS (sm_100) =====

	.target	sm_100

	.elftype	@"ET_EXEC"


//--------------------- .note.nv.tkinfo           --------------------------
	.section	.note.nv.tkinfo,"",@"SHT_NOTE"
	.sectionflags	@"SHF_NOTE_NV_TKINFO"
	.tkinfo
        /*0018*/ 	.word	0x00000002
        /*0030*/ 	.string	""
        /*0030*/ 	.string	"ptxas"
        /*0030*/ 	.string	"Cuda compilation tools, release 13.0, V13.0.88"
        /*0030*/ 	.string	"Build cuda_13.0.r13.0/compiler.36424714_0"
        /*0030*/ 	.string	"-arch sm_100 -m 64 "



//--------------------- .note.nv.cuinfo           --------------------------
	.section	.note.nv.cuinfo,"",@"SHT_NOTE"
	.sectionflags	@"SHF_NOTE_NV_CUINFO"
        /*0018*/ 	.short	0x0002
        /*001a*/ 	.short	0x0064
        /*001c*/ 	.short	0x0082
	.zero		2


//--------------------- .nv.info                  --------------------------
	.section	.nv.info,"",@"SHT_CUDA_INFO"
	.align	4


	//----- nvinfo : EIATTR_REGCOUNT
	.align		4
        /*0000*/ 	.byte	0x04, 0x2f
        /*0002*/ 	.short	(.L_1 - .L_0)
	.align		4
.L_0:
        /*0004*/ 	.word	index@(_Z13gemm_baselinePfS_S_i)
        /*0008*/ 	.word	0x00000020


	//----- nvinfo : EIATTR_FRAME_SIZE
	.align		4
.L_1:
        /*000c*/ 	.byte	0x04, 0x11
        /*000e*/ 	.short	(.L_3 - .L_2)
	.align		4
.L_2:
        /*0010*/ 	.word	index@(_Z13gemm_baselinePfS_S_i)
        /*0014*/ 	.word	0x00000000


	//----- nvinfo : EIATTR_MIN_STACK_SIZE
	.align		4
.L_3:
        /*0018*/ 	.byte	0x04, 0x12
        /*001a*/ 	.short	(.L_5 - .L_4)
	.align		4
.L_4:
        /*001c*/ 	.word	index@(_Z13gemm_baselinePfS_S_i)
        /*0020*/ 	.word	0x00000000
.L_5:


//--------------------- .nv.compat                --------------------------
	.section	.nv.compat,"",@"SHT_CUDA_COMPAT_INFO"
	.align	4
        /*0000*/ 	.byte	0x02, 0x09, 0x00, 0x00, 0x02, 0x02, 0x01, 0x00, 0x02, 0x05, 0x05, 0x00, 0x03, 0x07, 0x01, 0x01
        /*0010*/ 	.byte	0x02, 0x03, 0x00, 0x00, 0x02, 0x06, 0x01, 0x00, 0x04, 0x0b, 0x08, 0x00, 0x09, 0x00, 0x00, 0x00
        /*0020*/ 	.byte	0x00, 0x00, 0x00, 0x00


//--------------------- .nv.info._Z13gemm_baselinePfS_S_i --------------------------
	.section	.nv.info._Z13gemm_baselinePfS_S_i,"",@"SHT_CUDA_INFO"
	.sectionflags	@""
	.align	4


	//----- nvinfo : EIATTR_CUDA_API_VERSION
	.align		4
        /*0000*/ 	.byte	0x04, 0x37
        /*0002*/ 	.short	(.L_7 - .L_6)
.L_6:
        /*0004*/ 	.word	0x00000082


	//----- nvinfo : EIATTR_KPARAM_INFO
	.align		4
.L_7:
        /*0008*/ 	.byte	0x04, 0x17
        /*000a*/ 	.short	(.L_9 - .L_8)
.L_8:
        /*000c*/ 	.word	0x00000000
        /*0010*/ 	.short	0x0003
        /*0012*/ 	.short	0x0018
        /*0014*/ 	.byte	0x00, 0xf0, 0x11, 0x00


	//----- nvinfo : EIATTR_KPARAM_INFO
	.align		4
.L_9:
        /*0018*/ 	.byte	0x04, 0x17
        /*001a*/ 	.short	(.L_11 - .L_10)
.L_10:
        /*001c*/ 	.word	0x00000000
        /*0020*/ 	.short	0x0002
        /*0022*/ 	.short	0x0010
        /*0024*/ 	.byte	0x00, 0xf5, 0x21, 0x00


	//----- nvinfo : EIATTR_KPARAM_INFO
	.align		4
.L_11:
        /*0028*/ 	.byte	0x04, 0x17
        /*002a*/ 	.short	(.L_13 - .L_12)
.L_12:
        /*002c*/ 	.word	0x00000000
        /*0030*/ 	.short	0x0001
        /*0032*/ 	.short	0x0008
        /*0034*/ 	.byte	0x00, 0xf5, 0x21, 0x00


	//----- nvinfo : EIATTR_KPARAM_INFO
	.align		4
.L_13:
        /*0038*/ 	.byte	0x04, 0x17
        /*003a*/ 	.short	(.L_15 - .L_14)
.L_14:
        /*003c*/ 	.word	0x00000000
        /*0040*/ 	.short	0x0000
        /*0042*/ 	.short	0x0000
        /*0044*/ 	.byte	0x00, 0xf5, 0x21, 0x00


	//----- nvinfo : EIATTR_SPARSE_MMA_MASK
	.align		4
.L_15:
        /*0048*/ 	.byte	0x03, 0x50
        /*004a*/ 	.short	0x0000


	//----- nvinfo : EIATTR_MAXREG_COUNT
	.align		4
        /*004c*/ 	.byte	0x03, 0x1b
        /*004e*/ 	.short	0x00ff


	//----- nvinfo : EIATTR_NUM_BARRIERS
	.align		4
        /*0050*/ 	.byte	0x02, 0x4c
        /*0052*/ 	.byte	0x01
	.zero		1


	//----- nvinfo : EIATTR_MERCURY_ISA_VERSION
	.align		4
        /*0054*/ 	.byte	0x03, 0x5f
        /*0056*/ 	.short	0x0101


	//----- nvinfo : EIATTR_VRC_CTA_INIT_COUNT
	.align		4
        /*0058*/ 	.byte	0x02, 0x4a
	.zero		1
	.zero		1


	//----- nvinfo : EIATTR_EXIT_INSTR_OFFSETS
	.align		4
        /*005c*/ 	.byte	0x04, 0x1c
        /*005e*/ 	.short	(.L_17 - .L_16)


	//   ....[0]....
.L_16:
        /*0060*/ 	.word	0x00000830


	//----- nvinfo : EIATTR_CBANK_PARAM_SIZE
	.align		4
.L_17:
        /*0064*/ 	.byte	0x03, 0x19
        /*0066*/ 	.short	0x001c


	//----- nvinfo : EIATTR_PARAM_CBANK
	.align		4
        /*0068*/ 	.byte	0x04, 0x0a
        /*006a*/ 	.short	(.L_19 - .L_18)
	.align		4
.L_18:
        /*006c*/ 	.word	index@(.nv.constant0._Z13gemm_baselinePfS_S_i)
        /*0070*/ 	.short	0x0380
        /*0072*/ 	.short	0x001c


	//----- nvinfo : EIATTR_SW_WAR
	.align		4
.L_19:
        /*0074*/ 	.byte	0x04, 0x36
        /*0076*/ 	.short	(.L_21 - .L_20)
.L_20:
        /*0078*/ 	.word	0x00000008
.L_21:


//--------------------- .nv.callgraph             --------------------------
	.section	.nv.callgraph,"",@"SHT_CUDA_CALLGRAPH"
	.align	4
	.sectionentsize	8
	.align		4
        /*0000*/ 	.word	0x00000000
	.align		4
        /*0004*/ 	.word	0xffffffff
	.align		4
        /*0008*/ 	.word	0x00000000
	.align		4
        /*000c*/ 	.word	0xfffffffe
	.align		4
        /*0010*/ 	.word	0x00000000
	.align		4
        /*0014*/ 	.word	0xfffffffd
	.align		4
        /*0018*/ 	.word	0x00000000
	.align		4
        /*001c*/ 	.word	0xfffffffc


//--------------------- .text._Z13gemm_baselinePfS_S_i --------------------------
	.section	.text._Z13gemm_baselinePfS_S_i,"ax",@progbits
	.align	128
        .global         _Z13gemm_baselinePfS_S_i
        .type           _Z13gemm_baselinePfS_S_i,@function
        .size           _Z13gemm_baselinePfS_S_i,(.L_x_3 - _Z13gemm_baselinePfS_S_i)
        .other          _Z13gemm_baselinePfS_S_i,@"STO_CUDA_ENTRY STV_DEFAULT"
_Z13gemm_baselinePfS_S_i:
.text._Z13gemm_baselinePfS_S_i:
[----:B------:R-:W-:Y:S08]  /*0000*/  LDC R1, c[0x0][0x37c] ;  /* 0x0000df00ff017b82 */ /* 0x000ff00000000800 */
[----:B------:R-:W0:Y:S01]  /*0010*/  LDC R0, c[0x0][0x398] ;  /* 0x0000e600ff007b82 */ /* 0x000e220000000800 */
[----:B------:R-:W1:Y:S01]  /*0020*/  S2R R2, SR_TID.Y ;  /* 0x0000000000027919 */ /* 0x000e620000002200 */
[----:B------:R-:W2:Y:S01]  /*0030*/  LDCU.64 UR8, c[0x0][0x358] ;  /* 0x00006b00ff0877ac */ /* 0x000ea20008000a00 */
[----:B------:R-:W-:Y:S01]  /*0040*/  HFMA2 R11, -RZ, RZ, 0, 0 ;  /* 0x00000000ff0b7431 */ /* 0x000fe200000001ff */
[----:B------:R-:W3:Y:S04]  /*0050*/  S2R R3, SR_TID.X ;  /* 0x0000000000037919 */ /* 0x000ee80000002100 */
[----:B------:R-:W4:Y:S08]  /*0060*/  S2UR UR5, SR_CTAID.Y ;  /* 0x00000000000579c3 */ /* 0x000f300000002600 */
[----:B------:R-:W5:Y:S01]  /*0070*/  S2UR UR4, SR_CTAID.X ;  /* 0x00000000000479c3 */ /* 0x000f620000002500 */
[C---:B0-----:R-:W-:Y:S01]  /*0080*/  ISETP.GE.AND P0, PT, R0.reuse, 0x20, PT ;  /* 0x000000200000780c */ /* 0x041fe20003f06270 */
[----:B----4-:R-:W-:-:S05]  /*0090*/  IMAD R21, R0, UR5, RZ ;  /* 0x0000000500157c24 */ /* 0x010fca000f8e02ff */
[----:B------:R-:W-:Y:S01]  /*00a0*/  SHF.L.U32 R21, R21, 0x5, RZ ;  /* 0x0000000515157819 */ /* 0x000fe200000006ff */
[----:B-----5:R-:W-:-:S06]  /*00b0*/  USHF.L.U32 UR4, UR4, 0x5, URZ ;  /* 0x0000000504047899 */ /* 0x020fcc00080006ff */
[----:B-123--:R-:W-:Y:S06]  /*00c0*/  @!P0 BRA `(.L_x_0) ;  /* 0x0000000400b48947 */ /* 0x00efec0003800000 */
[----:B------:R-:W0:Y:S01]  /*00d0*/  LDC.64 R4, c[0x0][0x380] ;  /* 0x0000e000ff047b82 */ /* 0x000e220000000a00 */
[----:B------:R-:W-:Y:S01]  /*00e0*/  IMAD R18, R2, R0, R3 ;  /* 0x0000000002127224 */ /* 0x000fe200078e0203 */
[----:B------:R-:W-:Y:S01]  /*00f0*/  UMOV UR5, 0x400 ;  /* 0x0000040000057882 */ /* 0x000fe20000000000 */
[----:B------:R-:W-:Y:S01]  /*0100*/  MOV R11, RZ ;  /* 0x000000ff000b7202 */ /* 0x000fe20000000f00 */
[----:B------:R-:W-:Y:S02]  /*0110*/  UIADD3 UR6, UPT, UPT, UR5, 0x1000, URZ ;  /* 0x0000100005067890 */ /* 0x000fe4000fffe0ff */
[----:B------:R-:W-:Y:S01]  /*0120*/  IADD3 R7, PT, PT, R21, R18, RZ ;  /* 0x0000001215077210 */ /* 0x000fe20007ffe0ff */
[----:B------:R-:W1:Y:S01]  /*0130*/  LDCU.64 UR10, c[0x0][0x388] ;  /* 0x00007100ff0a77ac */ /* 0x000e620008000a00 */
[----:B------:R-:W2:Y:S01]  /*0140*/  S2UR UR7, SR_CgaCtaId ;  /* 0x00000000000779c3 */ /* 0x000ea20000008800 */
[----:B------:R-:W-:Y:S02]  /*0150*/  IADD3 R18, PT, PT, R18, UR4, RZ ;  /* 0x0000000412127c10 */ /* 0x000fe4000fffe0ff */
[----:B0-----:R-:W-:Y:S01]  /*0160*/  IMAD.WIDE.U32 R4, R7, 0x4, R4 ;  /* 0x0000000407047825 */ /* 0x001fe200078e0004 */
[----:B------:R-:W-:-:S04]  /*0170*/  SHF.R.S32.HI R7, RZ, 0x1f, R0 ;  /* 0x0000001fff077819 */ /* 0x000fc80000011400 */
[----:B------:R-:W-:Y:S02]  /*0180*/  LEA.HI R6, R7, R0, RZ, 0x5 ;  /* 0x0000000007067211 */ /* 0x000fe400078f28ff */
[----:B------:R-:W-:Y:S01]  /*0190*/  MOV R7, RZ ;  /* 0x000000ff00077202 */ /* 0x000fe20000000f00 */
[----:B--2---:R-:W-:Y:S01]  /*01a0*/  ULEA UR5, UR7, UR5, 0x18 ;  /* 0x0000000507057291 */ /* 0x004fe2000f8ec0ff */
[----:B------:R-:W-:Y:S01]  /*01b0*/  SHF.R.S32.HI R6, RZ, 0x5, R6 ;  /* 0x00000005ff067819 */ /* 0x000fe20000011406 */
[----:B------:R-:W-:-:S03]  /*01c0*/  ULEA UR6, UR7, UR6, 0x18 ;  /* 0x0000000607067291 */ /* 0x000fc6000f8ec0ff */
[----:B------:R-:W-:Y:S02]  /*01d0*/  IADD3 R6, PT, PT, -R6, RZ, RZ ;  /* 0x000000ff06067210 */ /* 0x000fe40007ffe1ff */
[C---:B------:R-:W-:Y:S02]  /*01e0*/  LEA R20, R2.reuse, UR5, 0x7 ;  /* 0x0000000502147c11 */ /* 0x040fe4000f8e38ff */
[C---:B------:R-:W-:Y:S02]  /*01f0*/  LEA R17, R3.reuse, UR6, 0x2 ;  /* 0x0000000603117c11 */ /* 0x040fe4000f8e10ff */
[----:B------:R-:W-:Y:S02]  /*0200*/  LEA R19, R3, R20, 0x2 ;  /* 0x0000001403137211 */ /* 0x000fe400078e10ff */
[----:B-1----:R-:W-:-:S07]  /*0210*/  LEA R16, R2, R17, 0x7 ;  /* 0x0000001102107211 */ /* 0x002fce00078e38ff */
.L_x_1:
[----:B------:R-:W-:Y:S01]  /*0220*/  IADD3 R9, P0, PT, R18, R7, RZ ;  /* 0x0000000712097210 */ /* 0x000fe20007f1e0ff */
[----:B------:R-:W2:Y:S03]  /*0230*/  LDG.E R22, desc[UR8][R4.64] ;  /* 0x0000000804167981 */ /* 0x000ea6000c1e1900 */
[----:B------:R-:W-:Y:S02]  /*0240*/  LEA.HI.X.SX32 R10, R7, RZ, 0x1, P0 ;  /* 0x000000ff070a7211 */ /* 0x000fe400000f0eff */
[----:B------:R-:W-:-:S04]  /*0250*/  LEA R8, P0, R9, UR10, 0x2 ;  /* 0x0000000a09087c11 */ /* 0x000fc8000f8010ff */
[----:B------:R-:W-:-:S05]  /*0260*/  LEA.HI.X R9, R9, UR11, R10, 0x2, P0 ;  /* 0x0000000b09097c11 */ /* 0x000fca00080f140a */
[----:B------:R-:W3:Y:S04]  /*0270*/  LDG.E R27, desc[UR8][R8.64] ;  /* 0x00000008081b7981 */ /* 0x000ee8000c1e1900 */
[----:B--2---:R-:W-:Y:S04]  /*0280*/  STS [R19], R22 ;  /* 0x0000001613007388 */ /* 0x004fe80000000800 */
[----:B---3--:R-:W-:Y:S01]  /*0290*/  STS [R16], R27 ;  /* 0x0000001b10007388 */ /* 0x008fe20000000800 */
[----:B------:R-:W-:Y:S06]  /*02a0*/  BAR.SYNC.DEFER_BLOCKING 0x0 ;  /* 0x0000000000007b1d */ /* 0x000fec0000010000 */
[----:B------:R-:W-:Y:S04]  /*02b0*/  LDS R10, [R17] ;  /* 0x00000000110a7984 */ /* 0x000fe80000000800 */
[----:B------:R-:W0:Y:S04]  /*02c0*/  LDS.128 R12, [R20] ;  /* 0x00000000140c7984 */ /* 0x000e280000000c00 */
[----:B------:R-:W1:Y:S04]  /*02d0*/  LDS R29, [R17+0x80] ;  /* 0x00008000111d7984 */ /* 0x000e680000000800 */
[----:B------:R-:W2:Y:S04]  /*02e0*/  LDS R23, [R17+0x100] ;  /* 0x0001000011177984 */ /* 0x000ea80000000800 */
[----:B------:R-:W3:Y:S04]  /*02f0*/  LDS R24, [R17+0x180] ;  /* 0x0001800011187984 */ /* 0x000ee80000000800 */
[----:B------:R-:W-:Y:S04]  /*0300*/  LDS R25, [R17+0x200] ;  /* 0x0002000011197984 */ /* 0x000fe80000000800 */
[----:B------:R-:W-:Y:S04]  /*0310*/  LDS R22, [R17+0x280] ;  /* 0x0002800011167984 */ /* 0x000fe80000000800 */
[----:B------:R-:W-:Y:S01]  /*0320*/  LDS R26, [R17+0xb80] ;  /* 0x000b8000111a7984 */ /* 0x000fe20000000800 */
[----:B0-----:R-:W-:-:S03]  /*0330*/  FFMA R12, R12, R10, R11 ;  /* 0x0000000a0c0c7223 */ /* 0x001fc6000000000b */
[----:B------:R-:W0:Y:S01]  /*0340*/  LDS.128 R8, [R20+0x10] ;  /* 0x0000100014087984 */ /* 0x000e220000000c00 */
[----:B-1----:R-:W-:-:S04]  /*0350*/  FFMA R12, R29, R13, R12 ;  /* 0x0000000d1d0c7223 */ /* 0x002fc8000000000c */
[----:B--2---:R-:W-:Y:S02]  /*0360*/  FFMA R13, R23, R14, R12 ;  /* 0x0000000e170d7223 */ /* 0x004fe4000000000c */
[----:B------:R-:W1:Y:S02]  /*0370*/  LDS R23, [R17+0x300] ;  /* 0x0003000011177984 */ /* 0x000e640000000800 */
[----:B---3--:R-:W-:Y:S02]  /*0380*/  FFMA R13, R24, R15, R13 ;  /* 0x0000000f180d7223 */ /* 0x008fe4000000000d */
[----:B------:R-:W2:Y:S02]  /*0390*/  LDS R24, [R17+0x380] ;  /* 0x0003800011187984 */ /* 0x000ea40000000800 */
[----:B0-----:R-:W-:Y:S02]  /*03a0*/  FFMA R27, R8, R25, R13 ;  /* 0x00000019081b7223 */ /* 0x001fe4000000000d */
[----:B------:R-:W-:Y:S04]  /*03b0*/  LDS R25, [R17+0x400] ;  /* 0x0004000011197984 */ /* 0x000fe80000000800 */
[----:B------:R-:W0:Y:S01]  /*03c0*/  LDS.128 R12, [R20+0x20] ;  /* 0x00002000140c7984 */ /* 0x000e220000000c00 */
[----:B------:R-:W-:-:S03]  /*03d0*/  FFMA R8, R22, R9, R27 ;  /* 0x0000000916087223 */ /* 0x000fc6000000001b */
[----:B------:R-:W3:Y:S01]  /*03e0*/  LDS R22, [R17+0x480] ;  /* 0x0004800011167984 */ /* 0x000ee20000000800 */
[----:B-1----:R-:W-:-:S03]  /*03f0*/  FFMA R9, R23, R10, R8 ;  /* 0x0000000a17097223 */ /* 0x002fc60000000008 */
[----:B------:R-:W1:Y:S01]  /*0400*/  LDS R23, [R17+0x500] ;  /* 0x0005000011177984 */ /* 0x000e620000000800 */
[----:B--2---:R-:W-:-:S03]  /*0410*/  FFMA R9, R24, R11, R9 ;  /* 0x0000000b18097223 */ /* 0x004fc60000000009 */
[----:B------:R-:W2:Y:S01]  /*0420*/  LDS R24, [R17+0x580] ;  /* 0x0005800011187984 */ /* 0x000ea20000000800 */
[----:B0-----:R-:W-:-:S03]  /*0430*/  FFMA R27, R12, R25, R9 ;  /* 0x000000190c1b7223 */ /* 0x001fc60000000009 */
[----:B------:R-:W-:Y:S04]  /*0440*/  LDS R25, [R17+0x600] ;  /* 0x0006000011197984 */ /* 0x000fe80000000800 */
[----:B------:R-:W0:Y:S01]  /*0450*/  LDS.128 R8, [R20+0x30] ;  /* 0x0000300014087984 */ /* 0x000e220000000c00 */
[----:B---3--:R-:W-:-:S03]  /*0460*/  FFMA R12, R22, R13, R27 ;  /* 0x0000000d160c7223 */ /* 0x008fc6000000001b */
        /* <DEDUP_REMOVED lines=22> */
[----:B------:R-:W-:Y:S01]  /*05d0*/  LDS R24, [R17+0xc80] ;  /* 0x000c800011187984 */ /* 0x000fe20000000800 */
[----:B0-----:R-:W-:-:S03]  /*05e0*/  FFMA R27, R8, R25, R13 ;  /* 0x00000019081b7223 */ /* 0x001fc6000000000d */
[----:B------:R-:W-:Y:S04]  /*05f0*/  LDS R25, [R17+0xc00] ;  /* 0x000c000011197984 */ /* 0x000fe80000000800 */
[----:B------:R-:W0:Y:S01]  /*0600*/  LDS.128 R12, [R20+0x60] ;  /* 0x00006000140c7984 */ /* 0x000e220000000c00 */
[----:B---3--:R-:W-:-:S04]  /*0610*/  FFMA R22, R22, R9, R27 ;  /* 0x0000000916167223 */ /* 0x008fc8000000001b */
[----:B-1----:R-:W-:Y:S02]  /*0620*/  FFMA R9, R23, R10, R22 ;  /* 0x0000000a17097223 */ /* 0x002fe40000000016 */
[----:B------:R-:W1:Y:S02]  /*0630*/  LDS R23, [R17+0xd00] ;  /* 0x000d000011177984 */ /* 0x000e640000000800 */
[----:B------:R-:W-:Y:S02]  /*0640*/  FFMA R9, R26, R11, R9 ;  /* 0x0000000b1a097223 */ /* 0x000fe40000000009 */
[----:B------:R-:W2:Y:S02]  /*0650*/  LDS R22, [R17+0xd80] ;  /* 0x000d800011167984 */ /* 0x000ea40000000800 */
[----:B0-----:R-:W-:Y:S02]  /*0660*/  FFMA R27, R12, R25, R9 ;  /* 0x000000190c1b7223 */ /* 0x001fe40000000009 */
[----:B------:R-:W-:Y:S04]  /*0670*/  LDS R25, [R17+0xe00] ;  /* 0x000e000011197984 */ /* 0x000fe80000000800 */
[----:B------:R-:W0:Y:S01]  /*0680*/  LDS.128 R8, [R20+0x70] ;  /* 0x0000700014087984 */ /* 0x000e220000000c00 */
[----:B------:R-:W-:-:S03]  /*0690*/  FFMA R24, R24, R13, R27 ;  /* 0x0000000d18187223 */ /* 0x000fc6000000001b */
[----:B------:R-:W3:Y:S04]  /*06a0*/  LDS R27, [R17+0xe80] ;  /* 0x000e8000111b7984 */ /* 0x000ee80000000800 */
[----:B------:R-:W4:Y:S04]  /*06b0*/  LDS R13, [R17+0xf00] ;  /* 0x000f0000110d7984 */ /* 0x000f280000000800 */
[----:B------:R-:W5:Y:S01]  /*06c0*/  LDS R12, [R17+0xf80] ;  /* 0x000f8000110c7984 */ /* 0x000f620000000800 */
[----:B-1----:R-:W-:Y:S01]  /*06d0*/  FFMA R23, R23, R14, R24 ;  /* 0x0000000e17177223 */ /* 0x002fe20000000018 */
[----:B------:R-:W-:-:S03]  /*06e0*/  IADD3 R6, PT, PT, R6, 0x1, RZ ;  /* 0x0000000106067810 */ /* 0x000fc60007ffe0ff */
[----:B--2---:R-:W-:Y:S01]  /*06f0*/  FFMA R15, R22, R15, R23 ;  /* 0x0000000f160f7223 */ /* 0x004fe20000000017 */
[----:B------:R-:W-:Y:S01]  /*0700*/  BAR.SYNC.DEFER_BLOCKING 0x0 ;  /* 0x0000000000007b1d */ /* 0x000fe20000010000 */
[----:B------:R-:W-:Y:S02]  /*0710*/  ISETP.NE.AND P0, PT, R6, RZ, PT ;  /* 0x000000ff0600720c */ /* 0x000fe40003f05270 */
[----:B------:R-:W-:Y:S02]  /*0720*/  IADD3 R4, P1, PT, R4, 0x80, RZ ;  /* 0x0000008004047810 */ /* 0x000fe40007f3e0ff */
[----:B------:R-:W-:Y:S02]  /*0730*/  LEA R7, R0, R7, 0x5 ;  /* 0x0000000700077211 */ /* 0x000fe400078e28ff */
[----:B------:R-:W-:Y:S01]  /*0740*/  IADD3.X R5, PT, PT, RZ, R5, RZ, P1, !PT ;  /* 0x00000005ff057210 */ /* 0x000fe20000ffe4ff */
[----:B0-----:R-:W-:-:S04]  /*0750*/  FFMA R8, R8, R25, R15 ;  /* 0x0000001908087223 */ /* 0x001fc8000000000f */
[----:B---3--:R-:W-:-:S04]  /*0760*/  FFMA R8, R27, R9, R8 ;  /* 0x000000091b087223 */ /* 0x008fc80000000008 */
[----:B----4-:R-:W-:-:S04]  /*0770*/  FFMA R13, R13, R10, R8 ;  /* 0x0000000a0d0d7223 */ /* 0x010fc80000000008 */
[----:B-----5:R-:W-:Y:S01]  /*0780*/  FFMA R11, R12, R11, R13 ;  /* 0x0000000b0c0b7223 */ /* 0x020fe2000000000d */
[----:B------:R-:W-:Y:S06]  /*0790*/  @P0 BRA `(.L_x_1) ;  /* 0xfffffff800a00947 */ /* 0x000fec000383ffff */
.L_x_0:
[----:B------:R-:W0:Y:S01]  /*07a0*/  LDCU.64 UR6, c[0x0][0x390] ;  /* 0x00007200ff0677ac */ /* 0x000e220008000a00 */
[----:B------:R-:W-:-:S05]  /*07b0*/  IMAD R2, R2, R0, R3 ;  /* 0x0000000002027224 */ /* 0x000fca00078e0203 */
[--C-:B------:R-:W-:Y:S02]  /*07c0*/  IADD3 R3, P0, P1, R2, UR4, R21.reuse ;  /* 0x0000000402037c10 */ /* 0x100fe4000f91e015 */
[----:B------:R-:W-:Y:S02]  /*07d0*/  SHF.R.S32.HI R0, RZ, 0x1f, R2 ;  /* 0x0000001fff007819 */ /* 0x000fe40000011402 */
[----:B------:R-:W-:-:S04]  /*07e0*/  SHF.R.S32.HI R21, RZ, 0x1f, R21 ;  /* 0x0000001fff157819 */ /* 0x000fc80000011415 */
[----:B------:R-:W-:Y:S02]  /*07f0*/  IADD3.X R0, PT, PT, R0, R21, RZ, P0, P1 ;  /* 0x0000001500007210 */ /* 0x000fe400007e24ff */
[----:B0-----:R-:W-:-:S04]  /*0800*/  LEA R2, P0, R3, UR6, 0x2 ;  /* 0x0000000603027c11 */ /* 0x001fc8000f8010ff */
[----:B------:R-:W-:-:S05]  /*0810*/  LEA.HI.X R3, R3, UR7, R0, 0x2, P0 ;  /* 0x0000000703037c11 */ /* 0x000fca00080f1400 */
[----:B------:R-:W-:Y:S01]  /*0820*/  STG.E desc[UR8][R2.64], R11 ;  /* 0x0000000b02007986 */ /* 0x000fe2000c101908 */
[----:B------:R-:W-:Y:S05]  /*0830*/  EXIT ;  /* 0x000000000000794d */ /* 0x000fea0003800000 */
.L_x_2:
[----:B------:R-:W-:-:S00]  /*0840*/  BRA `(.L_x_2) ;  /* 0xfffffffc00fc7947 */ /* 0x000fc0000383ffff */
[----:B------:R-:W-:-:S00]  /*0850*/  NOP ;  /* 0x0000000000007918 */ /* 0x000fc00000000000 */
        /* <DEDUP_REMOVED lines=10> */
.L_x_3:


//--------------------- .nv.shared._Z13gemm_baselinePfS_S_i --------------------------
	.section	.nv.shared._Z13gemm_baselinePfS_S_i,"aw",@nobits
	.sectionflags	@""
	.align	4
.nv.shared._Z13gemm_baselinePfS_S_i:
	.zero		9216


//--------------------- .nv.shared.reserved.0     --------------------------
	.section	.nv.shared.reserved.0,"aw",@nobits
	.weak		__nv_reservedSMEM_offset_0_alias
	.size		__nv_reservedSMEM_offset_0_alias, 0, 64
	.other		__nv_reservedSMEM_offset_0_alias,@"STO_CUDA_RESERVED_SHARED STV_DEFAULT"
__nv_reservedSMEM_offset_0_alias:
	.zero		0
	.zero		64


//--------------------- .nv.constant0._Z13gemm_baselinePfS_S_i --------------------------
	.section	.nv.constant0._Z13gemm_baselinePfS_S_i,"a",@progbits
	.sectionflags	@""
	.align	4
.nv.constant0._Z13gemm_baselinePfS_S_i:
	.zero		924


//--------------------- SYMBOLS --------------------------

	.type		.nv.reservedSmem.offset0,@object
	.size		.nv.reservedSmem.offset0,0x4
	.type		.nv.reservedSmem.cap,@object
	.size		.nv.reservedSmem.cap,0x4
